//
// Generated by NVIDIA NVVM Compiler
//
// Compiler Build ID: CL-36424714
// Cuda compilation tools, release 13.0, V13.0.88
// Based on NVVM 20.0.0
//

.version 9.0
.target sm_100
.address_size 64

	// .globl	_Z11matmulNBlokPfS_S_i

.visible .entry _Z11matmulNBlokPfS_S_i(
	.param .u64 .ptr .align 1 _Z11matmulNBlokPfS_S_i_param_0,
	.param .u64 .ptr .align 1 _Z11matmulNBlokPfS_S_i_param_1,
	.param .u64 .ptr .align 1 _Z11matmulNBlokPfS_S_i_param_2,
	.param .u32 _Z11matmulNBlokPfS_S_i_param_3
)
{
	.reg .pred 	%p<10>;
	.reg .b32 	%r<40>;
	.reg .b32 	%f<68>;
	.reg .b64 	%rd<67>;

	ld.param.u64 	%rd14, [_Z11matmulNBlokPfS_S_i_param_0];
	ld.param.u64 	%rd15, [_Z11matmulNBlokPfS_S_i_param_1];
	ld.param.u32 	%r18, [_Z11matmulNBlokPfS_S_i_param_3];
	cvta.to.global.u64 	%rd1, %rd15;
	cvta.to.global.u64 	%rd2, %rd14;
	mov.u32 	%r1, %tid.y;
	mov.u32 	%r19, %ctaid.x;
	shl.b32 	%r20, %r19, 2;
	mov.u32 	%r2, %tid.x;
	add.s32 	%r3, %r20, %r2;
	setp.lt.s32 	%p1, %r18, 1;
	mov.f32 	%f67, 0f00000000;
	@%p1 bra 	$L__BB0_12;
	mov.u32 	%r22, %ctaid.y;
	shl.b32 	%r23, %r22, 2;
	add.s32 	%r24, %r23, %r1;
	mul.lo.s32 	%r4, %r18, %r24;
	and.b32  	%r5, %r18, 7;
	setp.lt.u32 	%p2, %r18, 8;
	mov.f32 	%f67, 0f00000000;
	mov.b32 	%r38, 0;
	@%p2 bra 	$L__BB0_4;
	and.b32  	%r25, %r18, 2147483640;
	neg.s32 	%r36, %r25;
	mul.wide.u32 	%rd16, %r18, 4;
	add.s64 	%rd3, %rd1, %rd16;
	mul.wide.u32 	%rd17, %r18, 8;
	add.s64 	%rd4, %rd1, %rd17;
	mul.wide.u32 	%rd18, %r18, 12;
	add.s64 	%rd5, %rd1, %rd18;
	mul.wide.u32 	%rd19, %r18, 16;
	add.s64 	%rd6, %rd1, %rd19;
	mul.wide.u32 	%rd20, %r18, 20;
	add.s64 	%rd7, %rd1, %rd20;
	mul.wide.u32 	%rd21, %r18, 24;
	add.s64 	%rd8, %rd1, %rd21;
	mul.wide.u32 	%rd22, %r18, 28;
	add.s64 	%rd9, %rd1, %rd22;
	mul.wide.u32 	%rd23, %r4, 4;
	add.s64 	%rd24, %rd23, %rd2;
	add.s64 	%rd66, %rd24, 16;
	mov.f32 	%f67, 0f00000000;
	mov.u32 	%r35, %r3;
$L__BB0_3:
	.pragma "nounroll";
	and.b32  	%r38, %r18, 2147483640;
	mul.wide.s32 	%rd25, %r35, 4;
	add.s64 	%rd26, %rd3, %rd25;
	add.s64 	%rd27, %rd4, %rd25;
	add.s64 	%rd28, %rd5, %rd25;
	add.s64 	%rd29, %rd6, %rd25;
	add.s64 	%rd30, %rd7, %rd25;
	add.s64 	%rd31, %rd8, %rd25;
	add.s64 	%rd32, %rd9, %rd25;
	add.s64 	%rd33, %rd1, %rd25;
	ld.global.f32 	%f17, [%rd66+-16];
	ld.global.f32 	%f18, [%rd33];
	fma.rn.f32 	%f19, %f17, %f18, %f67;
	ld.global.f32 	%f20, [%rd66+-12];
	ld.global.f32 	%f21, [%rd26];
	fma.rn.f32 	%f22, %f20, %f21, %f19;
	ld.global.f32 	%f23, [%rd66+-8];
	ld.global.f32 	%f24, [%rd27];
	fma.rn.f32 	%f25, %f23, %f24, %f22;
	ld.global.f32 	%f26, [%rd66+-4];
	ld.global.f32 	%f27, [%rd28];
	fma.rn.f32 	%f28, %f26, %f27, %f25;
	ld.global.f32 	%f29, [%rd66];
	ld.global.f32 	%f30, [%rd29];
	fma.rn.f32 	%f31, %f29, %f30, %f28;
	ld.global.f32 	%f32, [%rd66+4];
	ld.global.f32 	%f33, [%rd30];
	fma.rn.f32 	%f34, %f32, %f33, %f31;
	ld.global.f32 	%f35, [%rd66+8];
	ld.global.f32 	%f36, [%rd31];
	fma.rn.f32 	%f37, %f35, %f36, %f34;
	ld.global.f32 	%f38, [%rd66+12];
	ld.global.f32 	%f39, [%rd32];
	fma.rn.f32 	%f67, %f38, %f39, %f37;
	add.s32 	%r36, %r36, 8;
	shl.b32 	%r26, %r18, 3;
	add.s32 	%r35, %r35, %r26;
	add.s64 	%rd66, %rd66, 32;
	setp.ne.s32 	%p3, %r36, 0;
	@%p3 bra 	$L__BB0_3;
$L__BB0_4:
	setp.eq.s32 	%p4, %r5, 0;
	@%p4 bra 	$L__BB0_12;
	and.b32  	%r13, %r18, 3;
	setp.lt.u32 	%p5, %r5, 4;
	@%p5 bra 	$L__BB0_7;
	add.s32 	%r27, %r38, %r4;
	mul.wide.u32 	%rd34, %r27, 4;
	add.s64 	%rd35, %rd2, %rd34;
	ld.global.f32 	%f41, [%rd35];
	mad.lo.s32 	%r28, %r38, %r18, %r3;
	mul.wide.s32 	%rd36, %r28, 4;
	add.s64 	%rd37, %rd1, %rd36;
	ld.global.f32 	%f42, [%rd37];
	fma.rn.f32 	%f43, %f41, %f42, %f67;
	cvt.u64.u32 	%rd38, %r4;
	cvt.u64.u32 	%rd39, %r38;
	add.s64 	%rd40, %rd39, %rd38;
	shl.b64 	%rd41, %rd40, 2;
	add.s64 	%rd42, %rd2, %rd41;
	ld.global.f32 	%f44, [%rd42+4];
	mul.wide.u32 	%rd43, %r18, 4;
	add.s64 	%rd44, %rd37, %rd43;
	ld.global.f32 	%f45, [%rd44];
	fma.rn.f32 	%f46, %f44, %f45, %f43;
	ld.global.f32 	%f47, [%rd42+8];
	add.s64 	%rd45, %rd44, %rd43;
	ld.global.f32 	%f48, [%rd45];
	fma.rn.f32 	%f49, %f47, %f48, %f46;
	ld.global.f32 	%f50, [%rd42+12];
	add.s64 	%rd46, %rd45, %rd43;
	ld.global.f32 	%f51, [%rd46];
	fma.rn.f32 	%f67, %f50, %f51, %f49;
	add.s32 	%r38, %r38, 4;
$L__BB0_7:
	setp.eq.s32 	%p6, %r13, 0;
	@%p6 bra 	$L__BB0_12;
	setp.eq.s32 	%p7, %r13, 1;
	@%p7 bra 	$L__BB0_10;
	add.s32 	%r29, %r38, %r4;
	mul.wide.u32 	%rd47, %r29, 4;
	add.s64 	%rd48, %rd2, %rd47;
	ld.global.f32 	%f53, [%rd48];
	mad.lo.s32 	%r30, %r38, %r18, %r3;
	mul.wide.s32 	%rd49, %r30, 4;
	add.s64 	%rd50, %rd1, %rd49;
	ld.global.f32 	%f54, [%rd50];
	fma.rn.f32 	%f55, %f53, %f54, %f67;
	cvt.u64.u32 	%rd51, %r4;
	cvt.u64.u32 	%rd52, %r38;
	add.s64 	%rd53, %rd52, %rd51;
	shl.b64 	%rd54, %rd53, 2;
	add.s64 	%rd55, %rd2, %rd54;
	ld.global.f32 	%f56, [%rd55+4];
	mul.wide.u32 	%rd56, %r18, 4;
	add.s64 	%rd57, %rd50, %rd56;
	ld.global.f32 	%f57, [%rd57];
	fma.rn.f32 	%f67, %f56, %f57, %f55;
	add.s32 	%r38, %r38, 2;
$L__BB0_10:
	and.b32  	%r31, %r18, 1;
	setp.eq.b32 	%p8, %r31, 1;
	not.pred 	%p9, %p8;
	@%p9 bra 	$L__BB0_12;
	add.s32 	%r32, %r38, %r4;
	mul.wide.u32 	%rd58, %r32, 4;
	add.s64 	%rd59, %rd2, %rd58;
	ld.global.f32 	%f58, [%rd59];
	mad.lo.s32 	%r33, %r38, %r18, %r3;
	mul.wide.s32 	%rd60, %r33, 4;
	add.s64 	%rd61, %rd1, %rd60;
	ld.global.f32 	%f59, [%rd61];
	fma.rn.f32 	%f67, %f58, %f59, %f67;
$L__BB0_12:
	ld.param.u64 	%rd65, [_Z11matmulNBlokPfS_S_i_param_2];
	cvta.to.global.u64 	%rd62, %rd65;
	mad.lo.s32 	%r34, %r18, %r1, %r2;
	mul.wide.u32 	%rd63, %r34, 4;
	add.s64 	%rd64, %rd62, %rd63;
	st.global.f32 	[%rd64], %f67;
	ret;

}


// ===== COMPILED SASS (sm_100) =====

	.target	sm_100

	.elftype	@"ET_EXEC"


//--------------------- .note.nv.tkinfo           --------------------------
	.section	.note.nv.tkinfo,"",@"SHT_NOTE"
	.sectionflags	@"SHF_NOTE_NV_TKINFO"
	.tkinfo
        /*0018*/ 	.word	0x00000002
        /*0030*/ 	.string	""
        /*0030*/ 	.string	"ptxas"
        /*0030*/ 	.string	"Cuda compilation tools, release 13.0, V13.0.88"
        /*0030*/ 	.string	"Build cuda_13.0.r13.0/compiler.36424714_0"
        /*0030*/ 	.string	"-arch sm_100 -m 64 "



//--------------------- .note.nv.cuinfo           --------------------------
	.section	.note.nv.cuinfo,"",@"SHT_NOTE"
	.sectionflags	@"SHF_NOTE_NV_CUINFO"
        /*0018*/ 	.short	0x0002
        /*001a*/ 	.short	0x0064
        /*001c*/ 	.short	0x0082
	.zero		2


//--------------------- .nv.info                  --------------------------
	.section	.nv.info,"",@"SHT_CUDA_INFO"
	.align	4


	//----- nvinfo : EIATTR_REGCOUNT
	.align		4
        /*0000*/ 	.byte	0x04, 0x2f
        /*0002*/ 	.short	(.L_1 - .L_0)
	.align		4
.L_0:
        /*0004*/ 	.word	index@(_Z11matmulNBlokPfS_S_i)
        /*0008*/ 	.word	0x0000001e


	//----- nvinfo : EIATTR_FRAME_SIZE
	.align		4
.L_1:
        /*000c*/ 	.byte	0x04, 0x11
        /*000e*/ 	.short	(.L_3 - .L_2)
	.align		4
.L_2:
        /*0010*/ 	.word	index@(_Z11matmulNBlokPfS_S_i)
        /*0014*/ 	.word	0x00000000


	//----- nvinfo : EIATTR_MIN_STACK_SIZE
	.align		4
.L_3:
        /*0018*/ 	.byte	0x04, 0x12
        /*001a*/ 	.short	(.L_5 - .L_4)
	.align		4
.L_4:
        /*001c*/ 	.word	index@(_Z11matmulNBlokPfS_S_i)
        /*0020*/ 	.word	0x00000000
.L_5:


//--------------------- .nv.compat                --------------------------
	.section	.nv.compat,"",@"SHT_CUDA_COMPAT_INFO"
	.align	4
        /*0000*/ 	.byte	0x02, 0x09, 0x00, 0x00, 0x02, 0x02, 0x01, 0x00, 0x02, 0x05, 0x05, 0x00, 0x03, 0x07, 0x01, 0x01
        /*0010*/ 	.byte	0x02, 0x03, 0x00, 0x00, 0x02, 0x06, 0x01, 0x00, 0x04, 0x0b, 0x08, 0x00, 0x09, 0x00, 0x00, 0x00
        /*0020*/ 	.byte	0x00, 0x00, 0x00, 0x00


//--------------------- .nv.info._Z11matmulNBlokPfS_S_i --------------------------
	.section	.nv.info._Z11matmulNBlokPfS_S_i,"",@"SHT_CUDA_INFO"
	.sectionflags	@""
	.align	4


	//----- nvinfo : EIATTR_CUDA_API_VERSION
	.align		4
        /*0000*/ 	.byte	0x04, 0x37
        /*0002*/ 	.short	(.L_7 - .L_6)
.L_6:
        /*0004*/ 	.word	0x00000082


	//----- nvinfo : EIATTR_KPARAM_INFO
	.align		4
.L_7:
        /*0008*/ 	.byte	0x04, 0x17
        /*000a*/ 	.short	(.L_9 - .L_8)
.L_8:
        /*000c*/ 	.word	0x00000000
        /*0010*/ 	.short	0x0003
        /*0012*/ 	.short	0x0018
        /*0014*/ 	.byte	0x00, 0xf0, 0x11, 0x00


	//----- nvinfo : EIATTR_KPARAM_INFO
	.align		4
.L_9:
        /*0018*/ 	.byte	0x04, 0x17
        /*001a*/ 	.short	(.L_11 - .L_10)
.L_10:
        /*001c*/ 	.word	0x00000000
        /*0020*/ 	.short	0x0002
        /*0022*/ 	.short	0x0010
        /*0024*/ 	.byte	0x00, 0xf5, 0x21, 0x00


	//----- nvinfo : EIATTR_KPARAM_INFO
	.align		4
.L_11:
        /*0028*/ 	.byte	0x04, 0x17
        /*002a*/ 	.short	(.L_13 - .L_12)
.L_12:
        /*002c*/ 	.word	0x00000000
        /*0030*/ 	.short	0x0001
        /*0032*/ 	.short	0x0008
        /*0034*/ 	.byte	0x00, 0xf5, 0x21, 0x00


	//----- nvinfo : EIATTR_KPARAM_INFO
	.align		4
.L_13:
        /*0038*/ 	.byte	0x04, 0x17
        /*003a*/ 	.short	(.L_15 - .L_14)
.L_14:
        /*003c*/ 	.word	0x00000000
        /*0040*/ 	.short	0x0000
        /*0042*/ 	.short	0x0000
        /*0044*/ 	.byte	0x00, 0xf5, 0x21, 0x00


	//----- nvinfo : EIATTR_SPARSE_MMA_MASK
	.align		4
.L_15:
        /*0048*/ 	.byte	0x03, 0x50
        /*004a*/ 	.short	0x0000


	//----- nvinfo : EIATTR_MAXREG_COUNT
	.align		4
        /*004c*/ 	.byte	0x03, 0x1b
        /*004e*/ 	.short	0x00ff


	//----- nvinfo : EIATTR_MERCURY_ISA_VERSION
	.align		4
        /*0050*/ 	.byte	0x03, 0x5f
        /*0052*/ 	.short	0x0101


	//----- nvinfo : EIATTR_VRC_CTA_INIT_COUNT
	.align		4
        /*0054*/ 	.byte	0x02, 0x4a
	.zero		1
	.zero		1


	//----- nvinfo : EIATTR_EXIT_INSTR_OFFSETS
	.align		4
        /*0058*/ 	.byte	0x04, 0x1c
        /*005a*/ 	.short	(.L_17 - .L_16)


	//   ....[0]....
.L_16:
        /*005c*/ 	.word	0x00000ac0


	//----- nvinfo : EIATTR_CBANK_PARAM_SIZE
	.align		4
.L_17:
        /*0060*/ 	.byte	0x03, 0x19
        /*0062*/ 	.short	0x001c


	//----- nvinfo : EIATTR_PARAM_CBANK
	.align		4
        /*0064*/ 	.byte	0x04, 0x0a
        /*0066*/ 	.short	(.L_19 - .L_18)
	.align		4
.L_18:
        /*0068*/ 	.word	index@(.nv.constant0._Z11matmulNBlokPfS_S_i)
        /*006c*/ 	.short	0x0380
        /*006e*/ 	.short	0x001c


	//----- nvinfo : EIATTR_SW_WAR
	.align		4
.L_19:
        /*0070*/ 	.byte	0x04, 0x36
        /*0072*/ 	.short	(.L_21 - .L_20)
.L_20:
        /*0074*/ 	.word	0x00000008
.L_21:


//--------------------- .nv.callgraph             --------------------------
	.section	.nv.callgraph,"",@"SHT_CUDA_CALLGRAPH"
	.align	4
	.sectionentsize	8
	.align		4
        /*0000*/ 	.word	0x00000000
	.align		4
        /*0004*/ 	.word	0xffffffff
	.align		4
        /*0008*/ 	.word	0x00000000
	.align		4
        /*000c*/ 	.word	0xfffffffe
	.align		4
        /*0010*/ 	.word	0x00000000
	.align		4
        /*0014*/ 	.word	0xfffffffd
	.align		4
        /*0018*/ 	.word	0x00000000
	.align		4
        /*001c*/ 	.word	0xfffffffc


//--------------------- .text._Z11matmulNBlokPfS_S_i --------------------------
	.section	.text._Z11matmulNBlokPfS_S_i,"ax",@progbits
	.align	128
        .global         _Z11matmulNBlokPfS_S_i
        .type           _Z11matmulNBlokPfS_S_i,@function
        .size           _Z11matmulNBlokPfS_S_i,(.L_x_5 - _Z11matmulNBlokPfS_S_i)
        .other          _Z11matmulNBlokPfS_S_i,@"STO_CUDA_ENTRY STV_DEFAULT"
_Z11matmulNBlokPfS_S_i:
.text._Z11matmulNBlokPfS_S_i:
[----:B------:R-:W-:Y:S01]  /*0000*/  LDC R1, c[0x0][0x37c] ;  /* 0x0000df00ff017b82 */ /* 0x000fe20000000800 */
[----:B------:R-:W0:Y:S01]  /*0010*/  S2R R0, SR_CTAID.X ;  /* 0x0000000000007919 */ /* 0x000e220000002500 */
[----:B------:R-:W1:Y:S01]  /*0020*/  LDCU UR20, c[0x0][0x398] ;  /* 0x00007300ff1477ac */ /* 0x000e620008000800 */
[----:B------:R-:W-:Y:S01]  /*0030*/  HFMA2 R13, -RZ, RZ, 0, 0 ;  /* 0x00000000ff0d7431 */ /* 0x000fe200000001ff */
[----:B------:R-:W0:Y:S01]  /*0040*/  S2R R3, SR_TID.X ;  /* 0x0000000000037919 */ /* 0x000e220000002100 */
[----:B------:R-:W2:Y:S01]  /*0050*/  LDCU.64 UR18, c[0x0][0x358] ;  /* 0x00006b00ff1277ac */ /* 0x000ea20008000a00 */
[----:B------:R-:W3:Y:S01]  /*0060*/  S2R R12, SR_TID.Y ;  /* 0x00000000000c7919 */ /* 0x000ee20000002200 */
[----:B-1----:R-:W-:Y:S01]  /*0070*/  UISETP.GE.AND UP0, UPT, UR20, 0x1, UPT ;  /* 0x000000011400788c */ /* 0x002fe2000bf06270 */
[----:B0-----:R-:W-:-:S08]  /*0080*/  LEA R0, R0, R3, 0x2 ;  /* 0x0000000300007211 */ /* 0x001fd000078e10ff */
[----:B--2---:R-:W-:Y:S05]  /*0090*/  BRA.U !UP0, `(.L_x_0) ;  /* 0x0000000908707547 */ /* 0x004fea000b800000 */
[----:B------:R-:W3:Y:S01]  /*00a0*/  S2R R3, SR_CTAID.Y ;  /* 0x0000000000037919 */ /* 0x000ee20000002600 */
[----:B------:R-:W-:Y:S01]  /*00b0*/  UISETP.GE.U32.AND UP0, UPT, UR20, 0x8, UPT ;  /* 0x000000081400788c */ /* 0x000fe2000bf06070 */
[----:B------:R-:W-:Y:S01]  /*00c0*/  MOV R13, RZ ;  /* 0x000000ff000d7202 */ /* 0x000fe20000000f00 */
[----:B------:R-:W-:Y:S01]  /*00d0*/  UMOV UR4, URZ ;  /* 0x000000ff00047c82 */ /* 0x000fe20008000000 */
[----:B---3--:R-:W-:-:S05]  /*00e0*/  LEA R12, R3, R12, 0x2 ;  /* 0x0000000c030c7211 */ /* 0x008fca00078e10ff */
[----:B------:R-:W-:Y:S01]  /*00f0*/  IMAD R12, R12, UR20, RZ ;  /* 0x000000140c0c7c24 */ /* 0x000fe2000f8e02ff */
[----:B------:R-:W-:Y:S06]  /*0100*/  BRA.U !UP0, `(.L_x_1) ;  /* 0x0000000508107547 */ /* 0x000fec000b800000 */
[----:B------:R-:W0:Y:S01]  /*0110*/  LDCU.128 UR24, c[0x0][0x380] ;  /* 0x00007000ff1877ac */ /* 0x000e220008000c00 */
[----:B------:R-:W-:Y:S02]  /*0120*/  MOV R13, RZ ;  /* 0x000000ff000d7202 */ /* 0x000fe40000000f00 */
[----:B------:R-:W-:Y:S01]  /*0130*/  MOV R14, R0 ;  /* 0x00000000000e7202 */ /* 0x000fe20000000f00 */
[----:B------:R-:W-:-:S04]  /*0140*/  ULOP3.LUT UR4, UR20, 0x7ffffff8, URZ, 0xc0, !UPT ;  /* 0x7ffffff814047892 */ /* 0x000fc8000f8ec0ff */
[----:B------:R-:W-:Y:S01]  /*0150*/  UIADD3 UR4, UPT, UPT, -UR4, URZ, URZ ;  /* 0x000000ff04047290 */ /* 0x000fe2000fffe1ff */
[----:B0-----:R-:W-:Y:S01]  /*0160*/  MOV R2, UR24 ;  /* 0x0000001800027c02 */ /* 0x001fe20008000f00 */
[----:B------:R-:W-:Y:S01]  /*0170*/  UIMAD.WIDE.U32 UR6, UR20, 0x8, UR26 ;  /* 0x00000008140678a5 */ /* 0x000fe2000f8e001a */
[----:B------:R-:W-:Y:S01]  /*0180*/  MOV R3, UR25 ;  /* 0x0000001900037c02 */ /* 0x000fe20008000f00 */
[----:B------:R-:W-:Y:S02]  /*0190*/  UIMAD.WIDE.U32 UR8, UR20, 0xc, UR26 ;  /* 0x0000000c140878a5 */ /* 0x000fe4000f8e001a */
[----:B------:R-:W-:Y:S01]  /*01a0*/  UIMAD.WIDE.U32 UR10, UR20, 0x10, UR26 ;  /* 0x00000010140a78a5 */ /* 0x000fe2000f8e001a */
[----:B------:R-:W-:Y:S01]  /*01b0*/  IMAD.WIDE.U32 R2, R12, 0x4, R2 ;  /* 0x000000040c027825 */ /* 0x000fe200078e0002 */
[----:B------:R-:W-:Y:S02]  /*01c0*/  UIMAD.WIDE.U32 UR12, UR20, 0x14, UR26 ;  /* 0x00000014140c78a5 */ /* 0x000fe4000f8e001a */
[----:B------:R-:W-:Y:S01]  /*01d0*/  UIMAD.WIDE.U32 UR14, UR20, 0x18, UR26 ;  /* 0x00000018140e78a5 */ /* 0x000fe2000f8e001a */
[----:B------:R-:W-:Y:S01]  /*01e0*/  IADD3 R4, P0, PT, R2, 0x10, RZ ;  /* 0x0000001002047810 */ /* 0x000fe20007f1e0ff */
[----:B------:R-:W-:-:S04]  /*01f0*/  UIMAD.WIDE.U32 UR16, UR20, 0x1c, UR26 ;  /* 0x0000001c141078a5 */ /* 0x000fc8000f8e001a */
[----:B------:R-:W-:-:S08]  /*0200*/  IMAD.X R5, RZ, RZ, R3, P0 ;  /* 0x000000ffff057224 */ /* 0x000fd000000e0603 */
.L_x_2:
[----:B------:R-:W-:Y:S01]  /*0210*/  HFMA2 R3, -RZ, RZ, 0, 2.384185791015625e-07 ;  /* 0x00000004ff037431 */ /* 0x000fe200000001ff */
[----:B------:R-:W-:Y:S01]  /*0220*/  UIMAD.WIDE.U32 UR22, UR20, 0x4, UR26 ;  /* 0x00000004141678a5 */ /* 0x000fe2000f8e001a */
[----:B------:R-:W-:Y:S02]  /*0230*/  HFMA2 R11, -RZ, RZ, 0, 2.384185791015625e-07 ;  /* 0x00000004ff0b7431 */ /* 0x000fe400000001ff */
[----:B------:R-:W-:-:S03]  /*0240*/  IMAD.MOV.U32 R25, RZ, RZ, 0x4 ;  /* 0x00000004ff197424 */ /* 0x000fc600078e00ff */
[----:B------:R-:W-:Y:S02]  /*0250*/  MOV R8, UR22 ;  /* 0x0000001600087c02 */ /* 0x000fe40008000f00 */
[----:B------:R-:W-:Y:S01]  /*0260*/  MOV R9, UR23 ;  /* 0x0000001700097c02 */ /* 0x000fe20008000f00 */
[----:B------:R-:W-:-:S05]  /*0270*/  IMAD.WIDE R2, R14, R3, UR26 ;  /* 0x0000001a0e027e25 */ /* 0x000fca000f8e0203 */
[----:B------:R0:W2:Y:S01]  /*0280*/  LDG.E R21, desc[UR18][R2.64] ;  /* 0x0000001202157981 */ /* 0x0000a2000c1e1900 */
[----:B------:R-:W-:-:S04]  /*0290*/  IMAD.WIDE R8, R14, 0x4, R8 ;  /* 0x000000040e087825 */ /* 0x000fc800078e0208 */
[----:B------:R-:W-:Y:S02]  /*02a0*/  HFMA2 R7, -RZ, RZ, 0, 2.384185791015625e-07 ;  /* 0x00000004ff077431 */ /* 0x000fe400000001ff */
[C---:B------:R-:W-:Y:S01]  /*02b0*/  IMAD.WIDE R24, R14.reuse, R25, UR6 ;  /* 0x000000060e187e25 */ /* 0x040fe2000f8e0219 */
[----:B------:R1:W3:Y:S01]  /*02c0*/  LDG.E R20, desc[UR18][R8.64] ;  /* 0x0000001208147981 */ /* 0x0002e2000c1e1900 */
[----:B0-----:R-:W-:Y:S02]  /*02d0*/  MOV R2, R4 ;  /* 0x0000000400027202 */ /* 0x001fe40000000f00 */
[----:B------:R-:W-:Y:S01]  /*02e0*/  IMAD.WIDE R10, R14, R11, UR8 ;  /* 0x000000080e0a7e25 */ /* 0x000fe2000f8e020b */
[----:B------:R-:W-:Y:S01]  /*02f0*/  MOV R3, R5 ;  /* 0x0000000500037202 */ /* 0x000fe20000000f00 */
[----:B------:R-:W4:Y:S04]  /*0300*/  LDG.E R18, desc[UR18][R24.64] ;  /* 0x0000001218127981 */ /* 0x000f28000c1e1900 */
[----:B------:R-:W2:Y:S01]  /*0310*/  LDG.E R22, desc[UR18][R2.64+-0x10] ;  /* 0xfffff01202167981 */ /* 0x000ea2000c1e1900 */
[----:B------:R-:W-:-:S03]  /*0320*/  MOV R5, 0x4 ;  /* 0x0000000400057802 */ /* 0x000fc60000000f00 */
[----:B------:R-:W3:Y:S02]  /*0330*/  LDG.E R19, desc[UR18][R2.64+-0xc] ;  /* 0xfffff41202137981 */ /* 0x000ee4000c1e1900 */
[C---:B------:R-:W-:Y:S02]  /*0340*/  IMAD.WIDE R4, R14.reuse, R5, UR10 ;  /* 0x0000000a0e047e25 */ /* 0x040fe4000f8e0205 */
[----:B------:R-:W4:Y:S02]  /*0350*/  LDG.E R17, desc[UR18][R2.64+-0x8] ;  /* 0xfffff81202117981 */ /* 0x000f24000c1e1900 */
[----:B------:R-:W-:Y:S02]  /*0360*/  IMAD.WIDE R6, R14, R7, UR12 ;  /* 0x0000000c0e067e25 */ /* 0x000fe4000f8e0207 */
[----:B------:R0:W5:Y:S02]  /*0370*/  LDG.E R16, desc[UR18][R10.64] ;  /* 0x000000120a107981 */ /* 0x000164000c1e1900 */
[----:B-1----:R-:W-:-:S02]  /*0380*/  IMAD.MOV.U32 R9, RZ, RZ, 0x4 ;  /* 0x00000004ff097424 */ /* 0x002fc400078e00ff */
[----:B------:R-:W5:Y:S01]  /*0390*/  LDG.E R15, desc[UR18][R2.64+-0x4] ;  /* 0xfffffc12020f7981 */ /* 0x000f62000c1e1900 */
[----:B------:R-:W-:Y:S01]  /*03a0*/  MOV R27, 0x4 ;  /* 0x00000004001b7802 */ /* 0x000fe20000000f00 */
[C---:B------:R-:W-:Y:S02]  /*03b0*/  IMAD.WIDE R8, R14.reuse, R9, UR14 ;  /* 0x0000000e0e087e25 */ /* 0x040fe4000f8e0209 */
[----:B------:R-:W5:Y:S04]  /*03c0*/  LDG.E R4, desc[UR18][R4.64] ;  /* 0x0000001204047981 */ /* 0x000f68000c1e1900 */
[----:B------:R-:W5:Y:S01]  /*03d0*/  LDG.E R23, desc[UR18][R2.64] ;  /* 0x0000001202177981 */ /* 0x000f62000c1e1900 */
[----:B0-----:R-:W-:-:S03]  /*03e0*/  IMAD.WIDE R10, R14, R27, UR16 ;  /* 0x000000100e0a7e25 */ /* 0x001fc6000f8e021b */
[----:B------:R-:W5:Y:S04]  /*03f0*/  LDG.E R7, desc[UR18][R6.64] ;  /* 0x0000001206077981 */ /* 0x000f68000c1e1900 */
[----:B------:R-:W5:Y:S04]  /*0400*/  LDG.E R24, desc[UR18][R2.64+0x4] ;  /* 0x0000041202187981 */ /* 0x000f68000c1e1900 */
[----:B------:R-:W5:Y:S04]  /*0410*/  LDG.E R8, desc[UR18][R8.64] ;  /* 0x0000001208087981 */ /* 0x000f68000c1e1900 */
[----:B------:R-:W5:Y:S04]  /*0420*/  LDG.E R25, desc[UR18][R2.64+0x8] ;  /* 0x0000081202197981 */ /* 0x000f68000c1e1900 */
[----:B------:R-:W5:Y:S04]  /*0430*/  LDG.E R10, desc[UR18][R10.64] ;  /* 0x000000120a0a7981 */ /* 0x000f68000c1e1900 */
[----:B------:R-:W5:Y:S01]  /*0440*/  LDG.E R27, desc[UR18][R2.64+0xc] ;  /* 0x00000c12021b7981 */ /* 0x000f62000c1e1900 */
[----:B------:R-:W-:-:S04]  /*0450*/  UIADD3 UR4, UPT, UPT, UR4, 0x8, URZ ;  /* 0x0000000804047890 */ /* 0x000fc8000fffe0ff */
[----:B------:R-:W-:Y:S01]  /*0460*/  UISETP.NE.AND UP0, UPT, UR4, URZ, UPT ;  /* 0x000000ff0400728c */ /* 0x000fe2000bf05270 */
[----:B--2---:R-:W-:-:S04]  /*0470*/  FFMA R22, R22, R21, R13 ;  /* 0x0000001516167223 */ /* 0x004fc8000000000d */
[----:B---3--:R-:W-:-:S04]  /*0480*/  FFMA R20, R19, R20, R22 ;  /* 0x0000001413147223 */ /* 0x008fc80000000016 */
[----:B----4-:R-:W-:-:S04]  /*0490*/  FFMA R18, R17, R18, R20 ;  /* 0x0000001211127223 */ /* 0x010fc80000000014 */
[----:B-----5:R-:W-:-:S04]  /*04a0*/  FFMA R16, R15, R16, R18 ;  /* 0x000000100f107223 */ /* 0x020fc80000000012 */
[----:B------:R-:W-:Y:S01]  /*04b0*/  FFMA R23, R23, R4, R16 ;  /* 0x0000000417177223 */ /* 0x000fe20000000010 */
[----:B------:R-:W-:-:S03]  /*04c0*/  IADD3 R4, P0, PT, R2, 0x20, RZ ;  /* 0x0000002002047810 */ /* 0x000fc60007f1e0ff */
[----:B------:R-:W-:Y:S01]  /*04d0*/  FFMA R24, R24, R7, R23 ;  /* 0x0000000718187223 */ /* 0x000fe20000000017 */
[----:B------:R-:W-:Y:S02]  /*04e0*/  MOV R7, UR20 ;  /* 0x0000001400077c02 */ /* 0x000fe40008000f00 */
[----:B------:R-:W-:Y:S01]  /*04f0*/  IADD3.X R5, PT, PT, RZ, R3, RZ, P0, !PT ;  /* 0x00000003ff057210 */ /* 0x000fe200007fe4ff */
[----:B------:R-:W-:Y:S01]  /*0500*/  FFMA R8, R25, R8, R24 ;  /* 0x0000000819087223 */ /* 0x000fe20000000018 */
[----:B------:R-:W-:-:S03]  /*0510*/  LEA R14, R7, R14, 0x3 ;  /* 0x0000000e070e7211 */ /* 0x000fc600078e18ff */
[----:B------:R-:W-:Y:S01]  /*0520*/  FFMA R13, R27, R10, R8 ;  /* 0x0000000a1b0d7223 */ /* 0x000fe20000000008 */
[----:B------:R-:W-:Y:S06]  /*0530*/  BRA.U UP0, `(.L_x_2) ;  /* 0xfffffffd00347547 */ /* 0x000fec000b83ffff */
[----:B------:R-:W-:-:S12]  /*0540*/  ULOP3.LUT UR4, UR20, 0x7ffffff8, URZ, 0xc0, !UPT ;  /* 0x7ffffff814047892 */ /* 0x000fd8000f8ec0ff */
.L_x_1:
[----:B------:R-:W-:-:S04]  /*0550*/  ULOP3.LUT UR6, UR20, 0x7, URZ, 0xc0, !UPT ;  /* 0x0000000714067892 */ /* 0x000fc8000f8ec0ff */
[----:B------:R-:W-:-:S09]  /*0560*/  UISETP.NE.AND UP0, UPT, UR6, URZ, UPT ;  /* 0x000000ff0600728c */ /* 0x000fd2000bf05270 */
[----:B------:R-:W-:Y:S05]  /*0570*/  BRA.U !UP0, `(.L_x_0) ;  /* 0x0000000508387547 */ /* 0x000fea000b800000 */
[----:B------:R-:W-:Y:S02]  /*0580*/  UISETP.GE.U32.AND UP0, UPT, UR6, 0x4, UPT ;  /* 0x000000040600788c */ /* 0x000fe4000bf06070 */
[----:B------:R-:W-:-:S04]  /*0590*/  ULOP3.LUT UR5, UR20, 0x3, URZ, 0xc0, !UPT ;  /* 0x0000000314057892 */ /* 0x000fc8000f8ec0ff */
[----:B------:R-:W-:-:S03]  /*05a0*/  UISETP.NE.AND UP1, UPT, UR5, URZ, UPT ;  /* 0x000000ff0500728c */ /* 0x000fc6000bf25270 */
[----:B------:R-:W-:Y:S08]  /*05b0*/  BRA.U !UP0, `(.L_x_3) ;  /* 0x00000001087c7547 */ /* 0x000ff0000b800000 */
[----:B------:R-:W0:Y:S01]  /*05c0*/  LDC.64 R6, c[0x0][0x388] ;  /* 0x0000e200ff067b82 */ /* 0x000e220000000a00 */
[----:B------:R-:W1:Y:S01]  /*05d0*/  LDCU.64 UR6, c[0x0][0x380] ;  /* 0x00007000ff0677ac */ /* 0x000e620008000a00 */
[----:B------:R-:W-:Y:S01]  /*05e0*/  MOV R9, UR4 ;  /* 0x0000000400097c02 */ /* 0x000fe20008000f00 */
[C---:B------:R-:W-:Y:S01]  /*05f0*/  VIADD R3, R12.reuse, UR4 ;  /* 0x000000040c037c36 */ /* 0x040fe20008000000 */
[----:B------:R-:W-:Y:S02]  /*0600*/  IADD3 R10, P0, PT, R12, UR4, RZ ;  /* 0x000000040c0a7c10 */ /* 0x000fe4000ff1e0ff */
[----:B------:R-:W-:Y:S01]  /*0610*/  MOV R11, UR20 ;  /* 0x00000014000b7c02 */ /* 0x000fe20008000f00 */
[----:B------:R-:W-:Y:S01]  /*0620*/  IMAD R9, R9, UR20, R0 ;  /* 0x0000001409097c24 */ /* 0x000fe2000f8e0200 */
[----:B------:R-:W2:Y:S01]  /*0630*/  LDC.64 R4, c[0x0][0x380] ;  /* 0x0000e000ff047b82 */ /* 0x000ea20000000a00 */
[----:B------:R-:W-:Y:S02]  /*0640*/  MOV R15, UR20 ;  /* 0x00000014000f7c02 */ /* 0x000fe40008000f00 */
[----:B0-----:R-:W-:Y:S01]  /*0650*/  IMAD.WIDE R6, R9, 0x4, R6 ;  /* 0x0000000409067825 */ /* 0x001fe200078e0206 */
[----:B------:R-:W-:-:S05]  /*0660*/  MOV R9, UR20 ;  /* 0x0000001400097c02 */ /* 0x000fca0008000f00 */
[----:B------:R-:W-:Y:S02]  /*0670*/  IMAD.WIDE.U32 R8, R9, 0x4, R6 ;  /* 0x0000000409087825 */ /* 0x000fe400078e0006 */
[----:B------:R-:W3:Y:S02]  /*0680*/  LDG.E R6, desc[UR18][R6.64] ;  /* 0x0000001206067981 */ /* 0x000ee4000c1e1900 */
[----:B--2---:R-:W-:Y:S01]  /*0690*/  IMAD.WIDE.U32 R4, R3, 0x4, R4 ;  /* 0x0000000403047825 */ /* 0x004fe200078e0004 */
[----:B------:R-:W-:Y:S01]  /*06a0*/  IADD3.X R3, PT, PT, RZ, RZ, RZ, P0, !PT ;  /* 0x000000ffff037210 */ /* 0x000fe200007fe4ff */
[----:B------:R-:W2:Y:S01]  /*06b0*/  LDG.E R16, desc[UR18][R8.64] ;  /* 0x0000001208107981 */ /* 0x000ea2000c1e1900 */
[----:B-1----:R-:W-:-:S03]  /*06c0*/  LEA R2, P0, R10, UR6, 0x2 ;  /* 0x000000060a027c11 */ /* 0x002fc6000f8010ff */
[----:B------:R-:W3:Y:S01]  /*06d0*/  LDG.E R4, desc[UR18][R4.64] ;  /* 0x0000001204047981 */ /* 0x000ee2000c1e1900 */
[----:B------:R-:W-:Y:S01]  /*06e0*/  LEA.HI.X R3, R10, UR7, R3, 0x2, P0 ;  /* 0x000000070a037c11 */ /* 0x000fe200080f1403 */
[----:B------:R-:W-:-:S04]  /*06f0*/  IMAD.WIDE.U32 R10, R11, 0x4, R8 ;  /* 0x000000040b0a7825 */ /* 0x000fc800078e0008 */
[----:B------:R-:W2:Y:S01]  /*0700*/  LDG.E R17, desc[UR18][R2.64+0x4] ;  /* 0x0000041202117981 */ /* 0x000ea2000c1e1900 */
[----:B------:R-:W-:-:S03]  /*0710*/  IMAD.WIDE.U32 R14, R15, 0x4, R10 ;  /* 0x000000040f0e7825 */ /* 0x000fc600078e000a */
[----:B------:R-:W4:Y:S04]  /*0720*/  LDG.E R18, desc[UR18][R10.64] ;  /* 0x000000120a127981 */ /* 0x000f28000c1e1900 */
[----:B------:R-:W4:Y:S04]  /*0730*/  LDG.E R19, desc[UR18][R2.64+0x8] ;  /* 0x0000081202137981 */ /* 0x000f28000c1e1900 */
[----:B------:R-:W5:Y:S04]  /*0740*/  LDG.E R21, desc[UR18][R2.64+0xc] ;  /* 0x00000c1202157981 */ /* 0x000f68000c1e1900 */
[----:B------:R-:W5:Y:S01]  /*0750*/  LDG.E R14, desc[UR18][R14.64] ;  /* 0x000000120e0e7981 */ /* 0x000f62000c1e1900 */
[----:B------:R-:W-:Y:S01]  /*0760*/  UIADD3 UR4, UPT, UPT, UR4, 0x4, URZ ;  /* 0x0000000404047890 */ /* 0x000fe2000fffe0ff */
[----:B---3--:R-:W-:-:S04]  /*0770*/  FFMA R4, R4, R6, R13 ;  /* 0x0000000604047223 */ /* 0x008fc8000000000d */
[----:B--2---:R-:W-:-:S04]  /*0780*/  FFMA R4, R17, R16, R4 ;  /* 0x0000001011047223 */ /* 0x004fc80000000004 */
[----:B----4-:R-:W-:-:S04]  /*0790*/  FFMA R4, R19, R18, R4 ;  /* 0x0000001213047223 */ /* 0x010fc80000000004 */
[----:B-----5:R-:W-:-:S07]  /*07a0*/  FFMA R13, R21, R14, R4 ;  /* 0x0000000e150d7223 */ /* 0x020fce0000000004 */
.L_x_3:
[----:B------:R-:W-:Y:S05]  /*07b0*/  BRA.U !UP1, `(.L_x_0) ;  /* 0x0000000109a87547 */ /* 0x000fea000b800000 */
[----:B------:R-:W-:Y:S01]  /*07c0*/  UISETP.NE.AND UP0, UPT, UR5, 0x1, UPT ;  /* 0x000000010500788c */ /* 0x000fe2000bf05270 */
[----:B------:R-:W-:Y:S01]  /*07d0*/  MOV R7, UR4 ;  /* 0x0000000400077c02 */ /* 0x000fe20008000f00 */
[----:B------:R-:W-:Y:S02]  /*07e0*/  ULOP3.LUT UR5, UR20, 0x1, URZ, 0xc0, !UPT ;  /* 0x0000000114057892 */ /* 0x000fe4000f8ec0ff */
[----:B------:R-:W-:Y:S02]  /*07f0*/  IMAD.U32 R11, RZ, RZ, UR20 ;  /* 0x00000014ff0b7e24 */ /* 0x000fe4000f8e00ff */
[----:B------:R-:W-:Y:S01]  /*0800*/  UISETP.NE.U32.AND UP1, UPT, UR5, 0x1, UPT ;  /* 0x000000010500788c */ /* 0x000fe2000bf25070 */
[----:B------:R-:W-:-:S04]  /*0810*/  PLOP3.LUT P1, PT, PT, PT, UP0, 0x80, 0x8 ;  /* 0x000000000008781c */ /* 0x000fc80003f2f008 */
[----:B------:R-:W0:Y:S01]  /*0820*/  @UP0 LDCU.128 UR8, c[0x0][0x380] ;  /* 0x00007000ff0807ac */ /* 0x000e220008000c00 */
[----:B------:R-:W-:Y:S01]  /*0830*/  PLOP3.LUT P0, PT, PT, PT, UP1, 0x80, 0x8 ;  /* 0x000000000008781c */ /* 0x000fe20003f0f018 */
[----:B------:R-:W1:Y:S04]  /*0840*/  @UP0 LDCU.64 UR6, c[0x0][0x380] ;  /* 0x00007000ff0607ac */ /* 0x000e680008000a00 */
[----:B------:R-:W2:Y:S03]  /*0850*/  @!UP1 LDCU.128 UR12, c[0x0][0x380] ;  /* 0x00007000ff0c97ac */ /* 0x000ea60008000c00 */
[C---:B------:R-:W-:Y:S02]  /*0860*/  @P1 IADD3 R3, PT, PT, R12.reuse, UR4, RZ ;  /* 0x000000040c031c10 */ /* 0x040fe4000fffe0ff */
[----:B------:R-:W-:Y:S01]  /*0870*/  @P1 IADD3 R6, P2, PT, R12, UR4, RZ ;  /* 0x000000040c061c10 */ /* 0x000fe2000ff5e0ff */
[----:B------:R-:W-:Y:S01]  /*0880*/  @UP0 UIADD3 UR4, UPT, UPT, UR4, 0x2, URZ ;  /* 0x0000000204040890 */ /* 0x000fe2000fffe0ff */
[----:B0-----:R-:W-:Y:S01]  /*0890*/  MOV R9, UR9 ;  /* 0x0000000900097c02 */ /* 0x001fe20008000f00 */
[----:B------:R-:W-:Y:S01]  /*08a0*/  IMAD.U32 R8, RZ, RZ, UR8 ;  /* 0x00000008ff087e24 */ /* 0x000fe2000f8e00ff */
[----:B------:R-:W-:-:S02]  /*08b0*/  MOV R4, UR10 ;  /* 0x0000000a00047c02 */ /* 0x000fc40008000f00 */
[----:B------:R-:W-:Y:S01]  /*08c0*/  MOV R5, UR11 ;  /* 0x0000000b00057c02 */ /* 0x000fe20008000f00 */
[----:B------:R-:W-:-:S04]  /*08d0*/  @P1 IMAD.WIDE.U32 R8, R3, 0x4, R8 ;  /* 0x0000000403081825 */ /* 0x000fc800078e0008 */
[----:B------:R-:W-:Y:S01]  /*08e0*/  @P1 IMAD R3, R7, UR20, R0 ;  /* 0x0000001407031c24 */ /* 0x000fe2000f8e0200 */
[----:B------:R-:W-:Y:S01]  /*08f0*/  @P1 IADD3.X R7, PT, PT, RZ, RZ, RZ, P2, !PT ;  /* 0x000000ffff071210 */ /* 0x000fe200017fe4ff */
[----:B------:R0:W3:Y:S01]  /*0900*/  @P1 LDG.E R16, desc[UR18][R8.64] ;  /* 0x0000001208101981 */ /* 0x0000e2000c1e1900 */
[C---:B-1----:R-:W-:Y:S01]  /*0910*/  @P1 LEA R2, P2, R6.reuse, UR6, 0x2 ;  /* 0x0000000606021c11 */ /* 0x042fe2000f8410ff */
[----:B------:R-:W-:Y:S01]  /*0920*/  @P1 IMAD.WIDE R4, R3, 0x4, R4 ;  /* 0x0000000403041825 */ /* 0x000fe200078e0204 */
[----:B------:R-:W-:Y:S02]  /*0930*/  MOV R19, UR4 ;  /* 0x0000000400137c02 */ /* 0x000fe40008000f00 */
[----:B------:R-:W-:Y:S02]  /*0940*/  @P1 LEA.HI.X R3, R6, UR7, R7, 0x2, P2 ;  /* 0x0000000706031c11 */ /* 0x000fe400090f1407 */
[----:B--2---:R-:W-:Y:S01]  /*0950*/  MOV R6, UR12 ;  /* 0x0000000c00067c02 */ /* 0x004fe20008000f00 */
[----:B------:R-:W-:Y:S01]  /*0960*/  @P1 IMAD.WIDE.U32 R10, R11, 0x4, R4 ;  /* 0x000000040b0a1825 */ /* 0x000fe200078e0004 */
[----:B------:R-:W-:Y:S01]  /*0970*/  MOV R7, UR13 ;  /* 0x0000000d00077c02 */ /* 0x000fe20008000f00 */
[----:B------:R-:W3:Y:S01]  /*0980*/  @P1 LDG.E R4, desc[UR18][R4.64] ;  /* 0x0000001204041981 */ /* 0x000ee2000c1e1900 */
[----:B------:R-:W-:Y:S01]  /*0990*/  @!P0 IADD3 R17, PT, PT, R12, UR4, RZ ;  /* 0x000000040c118c10 */ /* 0x000fe2000fffe0ff */
[----:B------:R-:W-:Y:S01]  /*09a0*/  @!P0 IMAD R19, R19, UR20, R0 ;  /* 0x0000001413138c24 */ /* 0x000fe2000f8e0200 */
[----:B------:R-:W-:Y:S01]  /*09b0*/  MOV R14, UR14 ;  /* 0x0000000e000e7c02 */ /* 0x000fe20008000f00 */
[----:B------:R-:W2:Y:S01]  /*09c0*/  @P1 LDG.E R10, desc[UR18][R10.64] ;  /* 0x000000120a0a1981 */ /* 0x000ea2000c1e1900 */
[----:B------:R-:W-:Y:S01]  /*09d0*/  MOV R15, UR15 ;  /* 0x0000000f000f7c02 */ /* 0x000fe20008000f00 */
[----:B------:R-:W-:-:S02]  /*09e0*/  @!P0 IMAD.WIDE.U32 R6, R17, 0x4, R6 ;  /* 0x0000000411068825 */ /* 0x000fc400078e0006 */
[----:B------:R-:W2:Y:S02]  /*09f0*/  @P1 LDG.E R3, desc[UR18][R2.64+0x4] ;  /* 0x0000041202031981 */ /* 0x000ea4000c1e1900 */
[----:B0-----:R-:W-:Y:S02]  /*0a00*/  @!P0 IMAD.WIDE R8, R19, 0x4, R14 ;  /* 0x0000000413088825 */ /* 0x001fe400078e020e */
[----:B------:R-:W4:Y:S04]  /*0a10*/  @!P0 LDG.E R6, desc[UR18][R6.64] ;  /* 0x0000001206068981 */ /* 0x000f28000c1e1900 */
[----:B------:R-:W4:Y:S01]  /*0a20*/  @!P0 LDG.E R8, desc[UR18][R8.64] ;  /* 0x0000001208088981 */ /* 0x000f22000c1e1900 */
[----:B---3--:R-:W-:-:S04]  /*0a30*/  @P1 FFMA R16, R16, R4, R13 ;  /* 0x0000000410101223 */ /* 0x008fc8000000000d */
[----:B--2---:R-:W-:-:S04]  /*0a40*/  @P1 FFMA R13, R3, R10, R16 ;  /* 0x0000000a030d1223 */ /* 0x004fc80000000010 */
[----:B----4-:R-:W-:-:S07]  /*0a50*/  @!P0 FFMA R13, R6, R8, R13 ;  /* 0x00000008060d8223 */ /* 0x010fce000000000d */
.L_x_0:
[----:B------:R-:W0:Y:S01]  /*0a60*/  S2R R5, SR_TID.X ;  /* 0x0000000000057919 */ /* 0x000e220000002100 */
[----:B------:R-:W1:Y:S01]  /*0a70*/  LDC.64 R2, c[0x0][0x390] ;  /* 0x0000e400ff027b82 */ /* 0x000e620000000a00 */
[----:B------:R-:W0:Y:S02]  /*0a80*/  S2R R0, SR_TID.Y ;  /* 0x0000000000007919 */ /* 0x000e240000002200 */
[----:B0-----:R-:W-:-:S04]  /*0a90*/  IMAD R5, R0, UR20, R5 ;  /* 0x0000001400057c24 */ /* 0x001fc8000f8e0205 */
[----:B-1----:R-:W-:-:S05]  /*0aa0*/  IMAD.WIDE.U32 R2, R5, 0x4, R2 ;  /* 0x0000000405027825 */ /* 0x002fca00078e0002 */
[----:B------:R-:W-:Y:S01]  /*0ab0*/  STG.E desc[UR18][R2.64], R13 ;  /* 0x0000000d02007986 */ /* 0x000fe2000c101912 */
[----:B------:R-:W-:Y:S05]  /*0ac0*/  EXIT ;  /* 0x000000000000794d */ /* 0x000fea0003800000 */
.L_x_4:
[----:B------:R-:W-:-:S00]  /*0ad0*/  BRA `(.L_x_4) ;  /* 0xfffffffc00fc7947 */ /* 0x000fc0000383ffff */
[----:B------:R-:W-:-:S00]  /*0ae0*/  NOP ;  /* 0x0000000000007918 */ /* 0x000fc00000000000 */
        /* <DEDUP_REMOVED lines=9> */
.L_x_5:


//--------------------- .nv.shared.reserved.0     --------------------------
	.section	.nv.shared.reserved.0,"aw",@nobits
	.weak		__nv_reservedSMEM_offset_0_alias
	.size		__nv_reservedSMEM_offset_0_alias, 0, 64
	.other		__nv_reservedSMEM_offset_0_alias,@"STO_CUDA_RESERVED_SHARED STV_DEFAULT"
__nv_reservedSMEM_offset_0_alias:
	.zero		0
	.zero		64


//--------------------- .nv.constant0._Z11matmulNBlokPfS_S_i --------------------------
	.section	.nv.constant0._Z11matmulNBlokPfS_S_i,"a",@progbits
	.sectionflags	@""
	.align	4
.nv.constant0._Z11matmulNBlokPfS_S_i:
	.zero		924


//--------------------- SYMBOLS --------------------------

	.type		.nv.reservedSmem.offset0,@object
	.size		.nv.reservedSmem.offset0,0x4
